//
// Generated by NVIDIA NVVM Compiler
//
// Compiler Build ID: CL-36424714
// Cuda compilation tools, release 13.0, V13.0.88
// Based on NVVM 20.0.0
//

.version 9.0
.target sm_100
.address_size 64

	// .globl	_Z8gpuPowerPfS_ii
// _ZZ8gpuPowerPfS_iiE5s_res has been demoted
// _ZZ8gpuPowerPfS_iiE5s_inp has been demoted
// _ZZ8gpuPowerPfS_iiE5s_tmp has been demoted

.visible .entry _Z8gpuPowerPfS_ii(
	.param .u64 .ptr .align 1 _Z8gpuPowerPfS_ii_param_0,
	.param .u64 .ptr .align 1 _Z8gpuPowerPfS_ii_param_1,
	.param .u32 _Z8gpuPowerPfS_ii_param_2,
	.param .u32 _Z8gpuPowerPfS_ii_param_3
)
{
	.reg .pred 	%p<17>;
	.reg .b32 	%r<108>;
	.reg .b32 	%f<71>;
	.reg .b64 	%rd<9>;
	// demoted variable
	.shared .align 4 .b8 _ZZ8gpuPowerPfS_iiE5s_res[1024];
	// demoted variable
	.shared .align 4 .b8 _ZZ8gpuPowerPfS_iiE5s_inp[1024];
	// demoted variable
	.shared .align 4 .b8 _ZZ8gpuPowerPfS_iiE5s_tmp[1024];
	ld.param.u64 	%rd1, [_Z8gpuPowerPfS_ii_param_0];
	ld.param.u64 	%rd2, [_Z8gpuPowerPfS_ii_param_1];
	ld.param.u32 	%r31, [_Z8gpuPowerPfS_ii_param_2];
	ld.param.u32 	%r32, [_Z8gpuPowerPfS_ii_param_3];
	mov.u32 	%r33, %ctaid.y;
	mov.u32 	%r34, %ntid.y;
	mov.u32 	%r35, %tid.y;
	mad.lo.s32 	%r1, %r33, %r34, %r35;
	mov.u32 	%r36, %ctaid.x;
	mov.u32 	%r37, %ntid.x;
	mov.u32 	%r38, %tid.x;
	mad.lo.s32 	%r2, %r36, %r37, %r38;
	max.u32 	%r39, %r1, %r2;
	setp.lt.u32 	%p1, %r39, %r31;
	setp.ge.u32 	%p2, %r39, %r31;
	@%p2 bra 	$L__BB0_4;
	cvta.to.global.u64 	%rd3, %rd2;
	mul.lo.s32 	%r3, %r31, %r1;
	add.s32 	%r4, %r3, %r2;
	mul.wide.u32 	%rd4, %r4, 4;
	add.s64 	%rd5, %rd3, %rd4;
	ld.global.f32 	%f13, [%rd5];
	shl.b32 	%r40, %r4, 2;
	mov.u32 	%r41, _ZZ8gpuPowerPfS_iiE5s_inp;
	add.s32 	%r42, %r41, %r40;
	st.shared.f32 	[%r42], %f13;
	setp.ne.s32 	%p3, %r1, %r2;
	@%p3 bra 	$L__BB0_3;
	add.s32 	%r47, %r3, %r1;
	shl.b32 	%r48, %r47, 2;
	mov.u32 	%r49, _ZZ8gpuPowerPfS_iiE5s_res;
	add.s32 	%r50, %r49, %r48;
	mov.b32 	%r51, 1065353216;
	st.shared.u32 	[%r50], %r51;
	bra.uni 	$L__BB0_4;
$L__BB0_3:
	mov.u32 	%r44, _ZZ8gpuPowerPfS_iiE5s_res;
	add.s32 	%r45, %r44, %r40;
	mov.b32 	%r46, 0;
	st.shared.u32 	[%r45], %r46;
$L__BB0_4:
	bar.sync 	0;
	setp.lt.s32 	%p4, %r32, 1;
	@%p4 bra 	$L__BB0_23;
	mul.lo.s32 	%r5, %r31, %r1;
	add.s32 	%r53, %r5, %r2;
	shl.b32 	%r54, %r53, 2;
	mov.u32 	%r55, _ZZ8gpuPowerPfS_iiE5s_tmp;
	add.s32 	%r6, %r55, %r54;
	mov.u32 	%r56, _ZZ8gpuPowerPfS_iiE5s_res;
	add.s32 	%r7, %r56, %r54;
	and.b32  	%r8, %r31, 7;
	add.s32 	%r9, %r8, -1;
	and.b32  	%r10, %r31, 3;
	and.b32  	%r11, %r31, 2147483640;
	and.b32  	%r12, %r31, 1;
	neg.s32 	%r13, %r11;
	shl.b32 	%r57, %r2, 2;
	mov.u32 	%r58, _ZZ8gpuPowerPfS_iiE5s_inp;
	add.s32 	%r14, %r58, %r57;
	shl.b32 	%r15, %r31, 5;
	shl.b32 	%r59, %r5, 2;
	add.s32 	%r60, %r59, %r56;
	add.s32 	%r16, %r60, 16;
	shl.b32 	%r17, %r31, 2;
	mov.b32 	%r101, 0;
	not.pred 	%p5, %p1;
$L__BB0_6:
	@%p5 bra 	$L__BB0_20;
	setp.lt.s32 	%p6, %r31, 1;
	mov.f32 	%f70, 0f00000000;
	@%p6 bra 	$L__BB0_19;
	setp.lt.u32 	%p7, %r31, 8;
	mov.b32 	%r106, 0;
	mov.f32 	%f70, 0f00000000;
	@%p7 bra 	$L__BB0_11;
	mov.f32 	%f70, 0f00000000;
	mov.u32 	%r102, %r16;
	mov.u32 	%r103, %r14;
	mov.u32 	%r104, %r13;
$L__BB0_10:
	.pragma "nounroll";
	ld.shared.f32 	%f18, [%r102+-16];
	ld.shared.f32 	%f19, [%r103];
	fma.rn.f32 	%f20, %f18, %f19, %f70;
	ld.shared.f32 	%f21, [%r102+-12];
	add.s32 	%r62, %r103, %r17;
	ld.shared.f32 	%f22, [%r62];
	fma.rn.f32 	%f23, %f21, %f22, %f20;
	ld.shared.f32 	%f24, [%r102+-8];
	add.s32 	%r63, %r62, %r17;
	ld.shared.f32 	%f25, [%r63];
	fma.rn.f32 	%f26, %f24, %f25, %f23;
	ld.shared.f32 	%f27, [%r102+-4];
	add.s32 	%r64, %r63, %r17;
	ld.shared.f32 	%f28, [%r64];
	fma.rn.f32 	%f29, %f27, %f28, %f26;
	ld.shared.f32 	%f30, [%r102];
	add.s32 	%r65, %r64, %r17;
	ld.shared.f32 	%f31, [%r65];
	fma.rn.f32 	%f32, %f30, %f31, %f29;
	ld.shared.f32 	%f33, [%r102+4];
	add.s32 	%r66, %r65, %r17;
	ld.shared.f32 	%f34, [%r66];
	fma.rn.f32 	%f35, %f33, %f34, %f32;
	ld.shared.f32 	%f36, [%r102+8];
	add.s32 	%r67, %r66, %r17;
	ld.shared.f32 	%f37, [%r67];
	fma.rn.f32 	%f38, %f36, %f37, %f35;
	ld.shared.f32 	%f39, [%r102+12];
	add.s32 	%r68, %r67, %r17;
	ld.shared.f32 	%f40, [%r68];
	fma.rn.f32 	%f70, %f39, %f40, %f38;
	add.s32 	%r104, %r104, 8;
	add.s32 	%r103, %r103, %r15;
	add.s32 	%r102, %r102, 32;
	setp.ne.s32 	%p8, %r104, 0;
	mov.u32 	%r106, %r11;
	@%p8 bra 	$L__BB0_10;
$L__BB0_11:
	setp.eq.s32 	%p9, %r8, 0;
	@%p9 bra 	$L__BB0_19;
	setp.lt.u32 	%p10, %r9, 3;
	@%p10 bra 	$L__BB0_14;
	add.s32 	%r69, %r106, %r5;
	shl.b32 	%r70, %r69, 2;
	add.s32 	%r72, %r56, %r70;
	ld.shared.f32 	%f42, [%r72];
	mad.lo.s32 	%r73, %r106, %r31, %r2;
	shl.b32 	%r74, %r73, 2;
	add.s32 	%r76, %r58, %r74;
	ld.shared.f32 	%f43, [%r76];
	fma.rn.f32 	%f44, %f42, %f43, %f70;
	ld.shared.f32 	%f45, [%r72+4];
	add.s32 	%r77, %r76, %r17;
	ld.shared.f32 	%f46, [%r77];
	fma.rn.f32 	%f47, %f45, %f46, %f44;
	ld.shared.f32 	%f48, [%r72+8];
	add.s32 	%r78, %r77, %r17;
	ld.shared.f32 	%f49, [%r78];
	fma.rn.f32 	%f50, %f48, %f49, %f47;
	ld.shared.f32 	%f51, [%r72+12];
	add.s32 	%r79, %r78, %r17;
	ld.shared.f32 	%f52, [%r79];
	fma.rn.f32 	%f70, %f51, %f52, %f50;
	add.s32 	%r106, %r106, 4;
$L__BB0_14:
	setp.eq.s32 	%p11, %r10, 0;
	@%p11 bra 	$L__BB0_19;
	setp.eq.s32 	%p12, %r10, 1;
	@%p12 bra 	$L__BB0_17;
	add.s32 	%r80, %r106, %r5;
	shl.b32 	%r81, %r80, 2;
	add.s32 	%r83, %r56, %r81;
	ld.shared.f32 	%f54, [%r83];
	mad.lo.s32 	%r84, %r106, %r31, %r2;
	shl.b32 	%r85, %r84, 2;
	add.s32 	%r87, %r58, %r85;
	ld.shared.f32 	%f55, [%r87];
	fma.rn.f32 	%f56, %f54, %f55, %f70;
	ld.shared.f32 	%f57, [%r83+4];
	add.s32 	%r88, %r87, %r17;
	ld.shared.f32 	%f58, [%r88];
	fma.rn.f32 	%f70, %f57, %f58, %f56;
	add.s32 	%r106, %r106, 2;
$L__BB0_17:
	setp.eq.s32 	%p13, %r12, 0;
	@%p13 bra 	$L__BB0_19;
	add.s32 	%r89, %r106, %r5;
	shl.b32 	%r90, %r89, 2;
	add.s32 	%r92, %r56, %r90;
	ld.shared.f32 	%f59, [%r92];
	mad.lo.s32 	%r93, %r106, %r31, %r2;
	shl.b32 	%r94, %r93, 2;
	add.s32 	%r96, %r58, %r94;
	ld.shared.f32 	%f60, [%r96];
	fma.rn.f32 	%f70, %f59, %f60, %f70;
$L__BB0_19:
	st.shared.f32 	[%r6], %f70;
$L__BB0_20:
	bar.sync 	0;
	@%p5 bra 	$L__BB0_22;
	ld.shared.f32 	%f61, [%r6];
	st.shared.f32 	[%r7], %f61;
$L__BB0_22:
	bar.sync 	0;
	add.s32 	%r101, %r101, 1;
	setp.ne.s32 	%p15, %r101, %r32;
	@%p15 bra 	$L__BB0_6;
$L__BB0_23:
	bar.sync 	0;
	not.pred 	%p16, %p1;
	@%p16 bra 	$L__BB0_25;
	mad.lo.s32 	%r97, %r31, %r1, %r2;
	shl.b32 	%r98, %r97, 2;
	mov.u32 	%r99, _ZZ8gpuPowerPfS_iiE5s_res;
	add.s32 	%r100, %r99, %r98;
	ld.shared.f32 	%f62, [%r100];
	cvta.to.global.u64 	%rd6, %rd1;
	mul.wide.u32 	%rd7, %r97, 4;
	add.s64 	%rd8, %rd6, %rd7;
	st.global.f32 	[%rd8], %f62;
$L__BB0_25:
	bar.sync 	0;
	ret;

}


// ===== COMPILED SASS (sm_100) =====

	.target	sm_100

	.elftype	@"ET_EXEC"


//--------------------- .note.nv.tkinfo           --------------------------
	.section	.note.nv.tkinfo,"",@"SHT_NOTE"
	.sectionflags	@"SHF_NOTE_NV_TKINFO"
	.tkinfo
        /*0018*/ 	.word	0x00000002
        /*0030*/ 	.string	""
        /*0030*/ 	.string	"ptxas"
        /*0030*/ 	.string	"Cuda compilation tools, release 13.0, V13.0.88"
        /*0030*/ 	.string	"Build cuda_13.0.r13.0/compiler.36424714_0"
        /*0030*/ 	.string	"-arch sm_100 -m 64 "



//--------------------- .note.nv.cuinfo           --------------------------
	.section	.note.nv.cuinfo,"",@"SHT_NOTE"
	.sectionflags	@"SHF_NOTE_NV_CUINFO"
        /*0018*/ 	.short	0x0002
        /*001a*/ 	.short	0x0064
        /*001c*/ 	.short	0x0082
	.zero		2


//--------------------- .nv.info                  --------------------------
	.section	.nv.info,"",@"SHT_CUDA_INFO"
	.align	4


	//----- nvinfo : EIATTR_REGCOUNT
	.align		4
        /*0000*/ 	.byte	0x04, 0x2f
        /*0002*/ 	.short	(.L_1 - .L_0)
	.align		4
.L_0:
        /*0004*/ 	.word	index@(_Z8gpuPowerPfS_ii)
        /*0008*/ 	.word	0x00000020


	//----- nvinfo : EIATTR_FRAME_SIZE
	.align		4
.L_1:
        /*000c*/ 	.byte	0x04, 0x11
        /*000e*/ 	.short	(.L_3 - .L_2)
	.align		4
.L_2:
        /*0010*/ 	.word	index@(_Z8gpuPowerPfS_ii)
        /*0014*/ 	.word	0x00000000


	//----- nvinfo : EIATTR_MIN_STACK_SIZE
	.align		4
.L_3:
        /*0018*/ 	.byte	0x04, 0x12
        /*001a*/ 	.short	(.L_5 - .L_4)
	.align		4
.L_4:
        /*001c*/ 	.word	index@(_Z8gpuPowerPfS_ii)
        /*0020*/ 	.word	0x00000000
.L_5:


//--------------------- .nv.compat                --------------------------
	.section	.nv.compat,"",@"SHT_CUDA_COMPAT_INFO"
	.align	4
        /*0000*/ 	.byte	0x02, 0x09, 0x00, 0x00, 0x02, 0x02, 0x01, 0x00, 0x02, 0x05, 0x05, 0x00, 0x03, 0x07, 0x01, 0x01
        /*0010*/ 	.byte	0x02, 0x03, 0x00, 0x00, 0x02, 0x06, 0x01, 0x00, 0x04, 0x0b, 0x08, 0x00, 0x09, 0x00, 0x00, 0x00
        /*0020*/ 	.byte	0x00, 0x00, 0x00, 0x00


//--------------------- .nv.info._Z8gpuPowerPfS_ii --------------------------
	.section	.nv.info._Z8gpuPowerPfS_ii,"",@"SHT_CUDA_INFO"
	.sectionflags	@""
	.align	4


	//----- nvinfo : EIATTR_CUDA_API_VERSION
	.align		4
        /*0000*/ 	.byte	0x04, 0x37
        /*0002*/ 	.short	(.L_7 - .L_6)
.L_6:
        /*0004*/ 	.word	0x00000082


	//----- nvinfo : EIATTR_KPARAM_INFO
	.align		4
.L_7:
        /*0008*/ 	.byte	0x04, 0x17
        /*000a*/ 	.short	(.L_9 - .L_8)
.L_8:
        /*000c*/ 	.word	0x00000000
        /*0010*/ 	.short	0x0003
        /*0012*/ 	.short	0x0014
        /*0014*/ 	.byte	0x00, 0xf0, 0x11, 0x00


	//----- nvinfo : EIATTR_KPARAM_INFO
	.align		4
.L_9:
        /*0018*/ 	.byte	0x04, 0x17
        /*001a*/ 	.short	(.L_11 - .L_10)
.L_10:
        /*001c*/ 	.word	0x00000000
        /*0020*/ 	.short	0x0002
        /*0022*/ 	.short	0x0010
        /*0024*/ 	.byte	0x00, 0xf0, 0x11, 0x00


	//----- nvinfo : EIATTR_KPARAM_INFO
	.align		4
.L_11:
        /*0028*/ 	.byte	0x04, 0x17
        /*002a*/ 	.short	(.L_13 - .L_12)
.L_12:
        /*002c*/ 	.word	0x00000000
        /*0030*/ 	.short	0x0001
        /*0032*/ 	.short	0x0008
        /*0034*/ 	.byte	0x00, 0xf5, 0x21, 0x00


	//----- nvinfo : EIATTR_KPARAM_INFO
	.align		4
.L_13:
        /*0038*/ 	.byte	0x04, 0x17
        /*003a*/ 	.short	(.L_15 - .L_14)
.L_14:
        /*003c*/ 	.word	0x00000000
        /*0040*/ 	.short	0x0000
        /*0042*/ 	.short	0x0000
        /*0044*/ 	.byte	0x00, 0xf5, 0x21, 0x00


	//----- nvinfo : EIATTR_SPARSE_MMA_MASK
	.align		4
.L_15:
        /*0048*/ 	.byte	0x03, 0x50
        /*004a*/ 	.short	0x0000


	//----- nvinfo : EIATTR_MAXREG_COUNT
	.align		4
        /*004c*/ 	.byte	0x03, 0x1b
        /*004e*/ 	.short	0x00ff


	//----- nvinfo : EIATTR_NUM_BARRIERS
	.align		4
        /*0050*/ 	.byte	0x02, 0x4c
        /*0052*/ 	.byte	0x01
	.zero		1


	//----- nvinfo : EIATTR_MERCURY_ISA_VERSION
	.align		4
        /*0054*/ 	.byte	0x03, 0x5f
        /*0056*/ 	.short	0x0101


	//----- nvinfo : EIATTR_VRC_CTA_INIT_COUNT
	.align		4
        /*0058*/ 	.byte	0x02, 0x4a
	.zero		1
	.zero		1


	//----- nvinfo : EIATTR_EXIT_INSTR_OFFSETS
	.align		4
        /*005c*/ 	.byte	0x04, 0x1c
        /*005e*/ 	.short	(.L_17 - .L_16)


	//   ....[0]....
.L_16:
        /*0060*/ 	.word	0x00000b80


	//----- nvinfo : EIATTR_CRS_STACK_SIZE
	.align		4
.L_17:
        /*0064*/ 	.byte	0x04, 0x1e
        /*0066*/ 	.short	(.L_19 - .L_18)
.L_18:
        /*0068*/ 	.word	0x00000000


	//----- nvinfo : EIATTR_CBANK_PARAM_SIZE
	.align		4
.L_19:
        /*006c*/ 	.byte	0x03, 0x19
        /*006e*/ 	.short	0x0018


	//----- nvinfo : EIATTR_PARAM_CBANK
	.align		4
        /*0070*/ 	.byte	0x04, 0x0a
        /*0072*/ 	.short	(.L_21 - .L_20)
	.align		4
.L_20:
        /*0074*/ 	.word	index@(.nv.constant0._Z8gpuPowerPfS_ii)
        /*0078*/ 	.short	0x0380
        /*007a*/ 	.short	0x0018


	//----- nvinfo : EIATTR_SW_WAR
	.align		4
.L_21:
        /*007c*/ 	.byte	0x04, 0x36
        /*007e*/ 	.short	(.L_23 - .L_22)
.L_22:
        /*0080*/ 	.word	0x00000008
.L_23:


//--------------------- .nv.callgraph             --------------------------
	.section	.nv.callgraph,"",@"SHT_CUDA_CALLGRAPH"
	.align	4
	.sectionentsize	8
	.align		4
        /*0000*/ 	.word	0x00000000
	.align		4
        /*0004*/ 	.word	0xffffffff
	.align		4
        /*0008*/ 	.word	0x00000000
	.align		4
        /*000c*/ 	.word	0xfffffffe
	.align		4
        /*0010*/ 	.word	0x00000000
	.align		4
        /*0014*/ 	.word	0xfffffffd
	.align		4
        /*0018*/ 	.word	0x00000000
	.align		4
        /*001c*/ 	.word	0xfffffffc


//--------------------- .text._Z8gpuPowerPfS_ii   --------------------------
	.section	.text._Z8gpuPowerPfS_ii,"ax",@progbits
	.align	128
        .global         _Z8gpuPowerPfS_ii
        .type           _Z8gpuPowerPfS_ii,@function
        .size           _Z8gpuPowerPfS_ii,(.L_x_14 - _Z8gpuPowerPfS_ii)
        .other          _Z8gpuPowerPfS_ii,@"STO_CUDA_ENTRY STV_DEFAULT"
_Z8gpuPowerPfS_ii:
.text._Z8gpuPowerPfS_ii:
[----:B------:R-:W-:Y:S01]  /*0000*/  LDC R1, c[0x0][0x37c] ;  /* 0x0000df00ff017b82 */ /* 0x000fe20000000800 */
[----:B------:R-:W0:Y:S07]  /*0010*/  S2R R3, SR_TID.Y ;  /* 0x0000000000037919 */ /* 0x000e2e0000002200 */
[----:B------:R-:W0:Y:S01]  /*0020*/  S2UR UR4, SR_CTAID.Y ;  /* 0x00000000000479c3 */ /* 0x000e220000002600 */
[----:B------:R-:W1:Y:S01]  /*0030*/  LDCU UR7, c[0x0][0x390] ;  /* 0x00007200ff0777ac */ /* 0x000e620008000800 */
[----:B------:R-:W-:Y:S01]  /*0040*/  BSSY.RECONVERGENT B0, `(.L_x_0) ;  /* 0x000001d000007945 */ /* 0x000fe20003800200 */
[----:B------:R-:W2:Y:S01]  /*0050*/  S2R R5, SR_TID.X ;  /* 0x0000000000057919 */ /* 0x000ea20000002100 */
[----:B------:R-:W3:Y:S04]  /*0060*/  LDCU.64 UR12, c[0x0][0x358] ;  /* 0x00006b00ff0c77ac */ /* 0x000ee80008000a00 */
[----:B------:R-:W0:Y:S08]  /*0070*/  LDC R0, c[0x0][0x364] ;  /* 0x0000d900ff007b82 */ /* 0x000e300000000800 */
[----:B------:R-:W2:Y:S08]  /*0080*/  S2UR UR5, SR_CTAID.X ;  /* 0x00000000000579c3 */ /* 0x000eb00000002500 */
[----:B------:R-:W2:Y:S01]  /*0090*/  LDC R2, c[0x0][0x360] ;  /* 0x0000d800ff027b82 */ /* 0x000ea20000000800 */
[----:B0-----:R-:W-:-:S02]  /*00a0*/  IMAD R0, R0, UR4, R3 ;  /* 0x0000000400007c24 */ /* 0x001fc4000f8e0203 */
[----:B--2---:R-:W-:-:S05]  /*00b0*/  IMAD R3, R2, UR5, R5 ;  /* 0x0000000502037c24 */ /* 0x004fca000f8e0205 */
[----:B------:R-:W-:-:S04]  /*00c0*/  VIMNMX.U32 R6, PT, PT, R0, R3, !PT ;  /* 0x0000000300067248 */ /* 0x000fc80007fe0000 */
[----:B-1----:R-:W-:-:S13]  /*00d0*/  ISETP.GE.U32.AND P0, PT, R6, UR7, PT ;  /* 0x0000000706007c0c */ /* 0x002fda000bf06070 */
[----:B---3--:R-:W-:Y:S05]  /*00e0*/  @P0 BRA `(.L_x_1) ;  /* 0x0000000000480947 */ /* 0x008fea0003800000 */
[----:B------:R-:W0:Y:S01]  /*00f0*/  LDC.64 R4, c[0x0][0x388] ;  /* 0x0000e200ff047b82 */ /* 0x000e220000000a00 */
[----:B------:R-:W-:-:S04]  /*0100*/  IMAD R7, R0, UR7, R3 ;  /* 0x0000000700077c24 */ /* 0x000fc8000f8e0203 */
[----:B0-----:R-:W-:-:S06]  /*0110*/  IMAD.WIDE.U32 R4, R7, 0x4, R4 ;  /* 0x0000000407047825 */ /* 0x001fcc00078e0004 */
[----:B------:R-:W2:Y:S01]  /*0120*/  LDG.E R4, desc[UR12][R4.64] ;  /* 0x0000000c04047981 */ /* 0x000ea2000c1e1900 */
[----:B------:R-:W0:Y:S01]  /*0130*/  S2UR UR6, SR_CgaCtaId ;  /* 0x00000000000679c3 */ /* 0x000e220000008800 */
[----:B------:R-:W-:Y:S01]  /*0140*/  ISETP.NE.AND P0, PT, R0, R3, PT ;  /* 0x000000030000720c */ /* 0x000fe20003f05270 */
[----:B------:R-:W-:Y:S02]  /*0150*/  UMOV UR4, 0x400 ;  /* 0x0000040000047882 */ /* 0x000fe40000000000 */
[----:B------:R-:W-:-:S10]  /*0160*/  UIADD3 UR5, UPT, UPT, UR4, 0x400, URZ ;  /* 0x0000040004057890 */ /* 0x000fd4000fffe0ff */
[----:B------:R-:W-:Y:S01]  /*0170*/  @!P0 IMAD R2, R0, UR7, R0 ;  /* 0x0000000700028c24 */ /* 0x000fe2000f8e0200 */
[----:B------:R-:W-:Y:S01]  /*0180*/  @!P0 MOV R11, 0x3f800000 ;  /* 0x3f800000000b8802 */ /* 0x000fe20000000f00 */
[----:B0-----:R-:W-:Y:S02]  /*0190*/  ULEA UR5, UR6, UR5, 0x18 ;  /* 0x0000000506057291 */ /* 0x001fe4000f8ec0ff */
[----:B------:R-:W-:-:S04]  /*01a0*/  ULEA UR4, UR6, UR4, 0x18 ;  /* 0x0000000406047291 */ /* 0x000fc8000f8ec0ff */
[C---:B------:R-:W-:Y:S02]  /*01b0*/  LEA R9, R7.reuse, UR5, 0x2 ;  /* 0x0000000507097c11 */ /* 0x040fe4000f8e10ff */
[----:B------:R-:W-:Y:S02]  /*01c0*/  @!P0 LEA R2, R2, UR4, 0x2 ;  /* 0x0000000402028c11 */ /* 0x000fe4000f8e10ff */
[----:B------:R-:W-:Y:S01]  /*01d0*/  @P0 LEA R7, R7, UR4, 0x2 ;  /* 0x0000000407070c11 */ /* 0x000fe2000f8e10ff */
[----:B--2---:R0:W-:Y:S04]  /*01e0*/  STS [R9], R4 ;  /* 0x0000000409007388 */ /* 0x0041e80000000800 */
[----:B------:R0:W-:Y:S04]  /*01f0*/  @!P0 STS [R2], R11 ;  /* 0x0000000b02008388 */ /* 0x0001e80000000800 */
[----:B------:R0:W-:Y:S02]  /*0200*/  @P0 STS [R7], RZ ;  /* 0x000000ff07000388 */ /* 0x0001e40000000800 */
.L_x_1:
[----:B------:R-:W-:Y:S05]  /*0210*/  BSYNC.RECONVERGENT B0 ;  /* 0x0000000000007941 */ /* 0x000fea0003800200 */
.L_x_0:
[----:B------:R-:W1:Y:S01]  /*0220*/  LDCU UR4, c[0x0][0x394] ;  /* 0x00007280ff0477ac */ /* 0x000e620008000800 */
[----:B------:R-:W-:Y:S01]  /*0230*/  BAR.SYNC.DEFER_BLOCKING 0x0 ;  /* 0x0000000000007b1d */ /* 0x000fe20000010000 */
[----:B------:R-:W-:Y:S01]  /*0240*/  ISETP.GE.U32.AND P0, PT, R6, UR7, PT ;  /* 0x0000000706007c0c */ /* 0x000fe2000bf06070 */
[----:B-1----:R-:W-:-:S09]  /*0250*/  UISETP.GE.AND UP0, UPT, UR4, 0x1, UPT ;  /* 0x000000010400788c */ /* 0x002fd2000bf06270 */
[----:B------:R-:W-:Y:S05]  /*0260*/  BRA.U !UP0, `(.L_x_2) ;  /* 0x0000000908087547 */ /* 0x000fea000b800000 */
[----:B------:R-:W1:Y:S01]  /*0270*/  S2UR UR8, SR_CgaCtaId ;  /* 0x00000000000879c3 */ /* 0x000e620000008800 */
[----:B------:R-:W-:Y:S01]  /*0280*/  UMOV UR5, 0x400 ;  /* 0x0000040000057882 */ /* 0x000fe20000000000 */
[----:B0-----:R-:W-:Y:S01]  /*0290*/  IMAD R2, R0, UR7, RZ ;  /* 0x0000000700027c24 */ /* 0x001fe2000f8e02ff */
[----:B------:R-:W-:Y:S02]  /*02a0*/  UIADD3 UR4, UPT, UPT, UR5, 0x800, URZ ;  /* 0x0000080005047890 */ /* 0x000fe4000fffe0ff */
[----:B------:R-:W-:Y:S01]  /*02b0*/  ULOP3.LUT UR9, UR7, 0x7, URZ, 0xc0, !UPT ;  /* 0x0000000707097892 */ /* 0x000fe2000f8ec0ff */
[----:B------:R-:W-:Y:S01]  /*02c0*/  IMAD.IADD R5, R3, 0x1, R2 ;  /* 0x0000000103057824 */ /* 0x000fe200078e0202 */
[----:B------:R-:W-:Y:S02]  /*02d0*/  ULOP3.LUT UR6, UR7, 0x7ffffff8, URZ, 0xc0, !UPT ;  /* 0x7ffffff807067892 */ /* 0x000fe4000f8ec0ff */
[----:B------:R-:W-:Y:S02]  /*02e0*/  UIADD3 UR10, UPT, UPT, UR9, -0x1, URZ ;  /* 0xffffffff090a7890 */ /* 0x000fe4000fffe0ff */
[----:B------:R-:W-:-:S02]  /*02f0*/  ULOP3.LUT UR11, UR7, 0x3, URZ, 0xc0, !UPT ;  /* 0x00000003070b7892 */ /* 0x000fc4000f8ec0ff */
[----:B------:R-:W-:Y:S02]  /*0300*/  UIADD3 UR7, UPT, UPT, -UR6, URZ, URZ ;  /* 0x000000ff06077290 */ /* 0x000fe4000fffe1ff */
[----:B------:R-:W-:Y:S02]  /*0310*/  UISETP.GE.U32.AND UP0, UPT, UR10, 0x3, UPT ;  /* 0x000000030a00788c */ /* 0x000fe4000bf06070 */
[----:B-1----:R-:W-:Y:S02]  /*0320*/  ULEA UR14, UR8, UR5, 0x18 ;  /* 0x00000005080e7291 */ /* 0x002fe4000f8ec0ff */
[----:B------:R-:W-:Y:S02]  /*0330*/  UIADD3 UR5, UPT, UPT, UR5, 0x400, URZ ;  /* 0x0000040005057890 */ /* 0x000fe4000fffe0ff */
[----:B------:R-:W-:Y:S02]  /*0340*/  ULEA UR4, UR8, UR4, 0x18 ;  /* 0x0000000408047291 */ /* 0x000fe4000f8ec0ff */
[----:B------:R-:W-:Y:S01]  /*0350*/  ULEA UR8, UR8, UR5, 0x18 ;  /* 0x0000000508087291 */ /* 0x000fe2000f8ec0ff */
[----:B------:R-:W-:-:S02]  /*0360*/  LEA R6, R2, UR14, 0x2 ;  /* 0x0000000e02067c11 */ /* 0x000fc4000f8e10ff */
[----:B------:R-:W-:Y:S02]  /*0370*/  LEA R4, R5, UR14, 0x2 ;  /* 0x0000000e05047c11 */ /* 0x000fe4000f8e10ff */
[----:B------:R-:W-:Y:S02]  /*0380*/  IADD3 R6, PT, PT, R6, 0x10, RZ ;  /* 0x0000001006067810 */ /* 0x000fe40007ffe0ff */
[----:B------:R-:W-:Y:S02]  /*0390*/  LEA R7, R3, UR8, 0x2 ;  /* 0x0000000803077c11 */ /* 0x000fe4000f8e10ff */
[----:B------:R-:W-:Y:S01]  /*03a0*/  LEA R5, R5, UR4, 0x2 ;  /* 0x0000000405057c11 */ /* 0x000fe2000f8e10ff */
[----:B------:R-:W-:-:S06]  /*03b0*/  UMOV UR4, URZ ;  /* 0x000000ff00047c82 */ /* 0x000fcc0008000000 */
.L_x_10:
[----:B0-----:R-:W0:Y:S01]  /*03c0*/  LDCU UR5, c[0x0][0x394] ;  /* 0x00007280ff0577ac */ /* 0x001e220008000800 */
[----:B------:R-:W-:Y:S01]  /*03d0*/  BSSY.RECONVERGENT B0, `(.L_x_3) ;  /* 0x0000066000007945 */ /* 0x000fe20003800200 */
[----:B------:R-:W-:-:S04]  /*03e0*/  UIADD3 UR4, UPT, UPT, UR4, 0x1, URZ ;  /* 0x0000000104047890 */ /* 0x000fc8000fffe0ff */
[----:B0-----:R-:W-:Y:S01]  /*03f0*/  UISETP.NE.AND UP1, UPT, UR4, UR5, UPT ;  /* 0x000000050400728c */ /* 0x001fe2000bf25270 */
[----:B-1----:R-:W-:Y:S10]  /*0400*/  @P0 BRA `(.L_x_4) ;  /* 0x0000000400880947 */ /* 0x002ff40003800000 */
[----:B------:R-:W0:Y:S01]  /*0410*/  LDC R8, c[0x0][0x390] ;  /* 0x0000e400ff087b82 */ /* 0x000e220000000800 */
[----:B------:R-:W-:Y:S01]  /*0420*/  IMAD.MOV.U32 R20, RZ, RZ, RZ ;  /* 0x000000ffff147224 */ /* 0x000fe200078e00ff */
[----:B0-----:R-:W-:-:S13]  /*0430*/  ISETP.GE.AND P1, PT, R8, 0x1, PT ;  /* 0x000000010800780c */ /* 0x001fda0003f26270 */
[----:B------:R-:W-:Y:S05]  /*0440*/  @!P1 BRA `(.L_x_5) ;  /* 0x0000000400749947 */ /* 0x000fea0003800000 */
[----:B------:R-:W-:Y:S01]  /*0450*/  ISETP.GE.U32.AND P1, PT, R8, 0x8, PT ;  /* 0x000000080800780c */ /* 0x000fe20003f26070 */
[----:B------:R-:W-:Y:S01]  /*0460*/  UMOV UR5, URZ ;  /* 0x000000ff00057c82 */ /* 0x000fe20008000000 */
[----:B------:R-:W-:-:S11]  /*0470*/  HFMA2 R20, -RZ, RZ, 0, 0 ;  /* 0x00000000ff147431 */ /* 0x000fd600000001ff */
[----:B------:R-:W-:Y:S05]  /*0480*/  @!P1 BRA `(.L_x_6) ;  /* 0x0000000000a49947 */ /* 0x000fea0003800000 */
[----:B------:R-:W-:Y:S01]  /*0490*/  IMAD.MOV.U32 R20, RZ, RZ, RZ ;  /* 0x000000ffff147224 */ /* 0x000fe200078e00ff */
[----:B------:R-:W-:Y:S01]  /*04a0*/  MOV R9, R6 ;  /* 0x0000000600097202 */ /* 0x000fe20000000f00 */
[----:B------:R-:W-:Y:S01]  /*04b0*/  IMAD.MOV.U32 R11, RZ, RZ, R7 ;  /* 0x000000ffff0b7224 */ /* 0x000fe200078e0007 */
[----:B------:R-:W-:-:S06]  /*04c0*/  UMOV UR5, UR7 ;  /* 0x0000000700057c82 */ /* 0x000fcc0008000000 */
.L_x_7:
[----:B------:R-:W-:Y:S01]  /*04d0*/  LDS R23, [R9+-0x10] ;  /* 0xfffff00009177984 */ /* 0x000fe20000000800 */
[C---:B------:R-:W-:Y:S01]  /*04e0*/  LEA R19, R8.reuse, R11, 0x2 ;  /* 0x0000000b08137211 */ /* 0x040fe200078e10ff */
[----:B------:R-:W-:Y:S02]  /*04f0*/  UIADD3 UR5, UPT, UPT, UR5, 0x8, URZ ;  /* 0x0000000805057890 */ /* 0x000fe4000fffe0ff */
[----:B------:R0:W1:Y:S02]  /*0500*/  LDS R22, [R11] ;  /* 0x000000000b167984 */ /* 0x0000640000000800 */
[C---:B------:R-:W-:Y:S01]  /*0510*/  IMAD R21, R8.reuse, 0x4, R19 ;  /* 0x0000000408157824 */ /* 0x040fe200078e0213 */
[----:B------:R-:W-:Y:S01]  /*0520*/  UISETP.NE.AND UP2, UPT, UR5, URZ, UPT ;  /* 0x000000ff0500728c */ /* 0x000fe2000bf45270 */
[----:B------:R-:W-:Y:S03]  /*0530*/  LDS R10, [R9+-0xc] ;  /* 0xfffff400090a7984 */ /* 0x000fe60000000800 */
[C---:B------:R-:W-:Y:S01]  /*0540*/  LEA R29, R8.reuse, R21, 0x2 ;  /* 0x00000015081d7211 */ /* 0x040fe200078e10ff */
[----:B------:R-:W2:Y:S01]  /*0550*/  LDS R19, [R19] ;  /* 0x0000000013137984 */ /* 0x000ea20000000800 */
[----:B0-----:R-:W-:-:S02]  /*0560*/  IMAD R11, R8, 0x20, R11 ;  /* 0x00000020080b7824 */ /* 0x001fc400078e020b */
[C---:B------:R-:W-:Y:S01]  /*0570*/  LEA R16, R8.reuse, R29, 0x2 ;  /* 0x0000001d08107211 */ /* 0x040fe200078e10ff */
[----:B------:R-:W-:Y:S04]  /*0580*/  LDS R12, [R9+-0x8] ;  /* 0xfffff800090c7984 */ /* 0x000fe80000000800 */
[----:B------:R-:W0:Y:S01]  /*0590*/  LDS R21, [R21] ;  /* 0x0000000015157984 */ /* 0x000e220000000800 */
[----:B------:R-:W-:-:S03]  /*05a0*/  IMAD R14, R8, 0x4, R16 ;  /* 0x00000004080e7824 */ /* 0x000fc600078e0210 */
[----:B------:R-:W-:Y:S02]  /*05b0*/  LDS R17, [R9+-0x4] ;  /* 0xfffffc0009117984 */ /* 0x000fe40000000800 */
[C---:B------:R-:W-:Y:S02]  /*05c0*/  LEA R25, R8.reuse, R14, 0x2 ;  /* 0x0000000e08197211 */ /* 0x040fe400078e10ff */
[----:B------:R-:W3:Y:S04]  /*05d0*/  LDS R18, [R29] ;  /* 0x000000001d127984 */ /* 0x000ee80000000800 */
[----:B------:R-:W-:Y:S04]  /*05e0*/  LDS R15, [R9] ;  /* 0x00000000090f7984 */ /* 0x000fe80000000800 */
[----:B------:R-:W4:Y:S04]  /*05f0*/  LDS R16, [R16] ;  /* 0x0000000010107984 */ /* 0x000f280000000800 */
[----:B------:R-:W-:Y:S04]  /*0600*/  LDS R13, [R9+0x4] ;  /* 0x00000400090d7984 */ /* 0x000fe80000000800 */
[----:B------:R-:W5:Y:S01]  /*0610*/  LDS R14, [R14] ;  /* 0x000000000e0e7984 */ /* 0x000f620000000800 */
[----:B-1----:R-:W-:Y:S01]  /*0620*/  FFMA R27, R23, R22, R20 ;  /* 0x00000016171b7223 */ /* 0x002fe20000000014 */
[----:B------:R-:W-:-:S02]  /*0630*/  LEA R23, R8, R25, 0x2 ;  /* 0x0000001908177211 */ /* 0x000fc400078e10ff */
[----:B------:R-:W-:Y:S04]  /*0640*/  LDS R22, [R9+0x8] ;  /* 0x0000080009167984 */ /* 0x000fe80000000800 */
[----:B------:R-:W1:Y:S01]  /*0650*/  LDS R25, [R25] ;  /* 0x0000000019197984 */ /* 0x000e620000000800 */
[----:B--2---:R-:W-:-:S03]  /*0660*/  FFMA R19, R10, R19, R27 ;  /* 0x000000130a137223 */ /* 0x004fc6000000001b */
[----:B------:R-:W-:Y:S04]  /*0670*/  LDS R23, [R23] ;  /* 0x0000000017177984 */ /* 0x000fe80000000800 */
[----:B------:R2:W1:Y:S01]  /*0680*/  LDS R20, [R9+0xc] ;  /* 0x00000c0009147984 */ /* 0x0004620000000800 */
[----:B0-----:R-:W-:-:S04]  /*0690*/  FFMA R12, R12, R21, R19 ;  /* 0x000000150c0c7223 */ /* 0x001fc80000000013 */
[----:B---3--:R-:W-:Y:S01]  /*06a0*/  FFMA R12, R17, R18, R12 ;  /* 0x00000012110c7223 */ /* 0x008fe2000000000c */
[----:B--2---:R-:W-:-:S03]  /*06b0*/  IADD3 R9, PT, PT, R9, 0x20, RZ ;  /* 0x0000002009097810 */ /* 0x004fc60007ffe0ff */
[----:B----4-:R-:W-:-:S04]  /*06c0*/  FFMA R12, R15, R16, R12 ;  /* 0x000000100f0c7223 */ /* 0x010fc8000000000c */
[----:B-----5:R-:W-:-:S04]  /*06d0*/  FFMA R13, R13, R14, R12 ;  /* 0x0000000e0d0d7223 */ /* 0x020fc8000000000c */
[----:B-1----:R-:W-:-:S04]  /*06e0*/  FFMA R13, R22, R25, R13 ;  /* 0x00000019160d7223 */ /* 0x002fc8000000000d */
[----:B------:R-:W-:Y:S01]  /*06f0*/  FFMA R20, R20, R23, R13 ;  /* 0x0000001714147223 */ /* 0x000fe2000000000d */
[----:B------:R-:W-:Y:S06]  /*0700*/  BRA.U UP2, `(.L_x_7) ;  /* 0xfffffffd02707547 */ /* 0x000fec000b83ffff */
[----:B------:R-:W-:-:S05]  /*0710*/  UMOV UR5, UR6 ;  /* 0x0000000600057c82 */ /* 0x000fca0008000000 */
.L_x_6:
[----:B------:R-:W-:-:S09]  /*0720*/  UISETP.NE.AND UP2, UPT, UR9, URZ, UPT ;  /* 0x000000ff0900728c */ /* 0x000fd2000bf45270 */
[----:B------:R-:W-:Y:S05]  /*0730*/  BRA.U !UP2, `(.L_x_5) ;  /* 0x000000010ab87547 */ /* 0x000fea000b800000 */
[----:B------:R-:W-:Y:S01]  /*0740*/  UISETP.NE.AND UP2, UPT, UR11, URZ, UPT ;  /* 0x000000ff0b00728c */ /* 0x000fe2000bf45270 */
[----:B------:R-:W-:Y:S10]  /*0750*/  BRA.U !UP0, `(.L_x_8) ;  /* 0x0000000108507547 */ /* 0x000ff4000b800000 */
[----:B------:R-:W-:Y:S01]  /*0760*/  IMAD R10, R8, UR5, R3 ;  /* 0x00000005080a7c24 */ /* 0x000fe2000f8e0203 */
[----:B------:R-:W-:Y:S01]  /*0770*/  IADD3 R9, PT, PT, R2, UR5, RZ ;  /* 0x0000000502097c10 */ /* 0x000fe2000fffe0ff */
[----:B------:R-:W-:-:S03]  /*0780*/  UIADD3 UR5, UPT, UPT, UR5, 0x4, URZ ;  /* 0x0000000405057890 */ /* 0x000fc6000fffe0ff */
[----:B------:R-:W-:Y:S02]  /*0790*/  LEA R13, R10, UR8, 0x2 ;  /* 0x000000080a0d7c11 */ /* 0x000fe4000f8e10ff */
[----:B------:R-:W-:-:S03]  /*07a0*/  LEA R9, R9, UR14, 0x2 ;  /* 0x0000000e09097c11 */ /* 0x000fc6000f8e10ff */
[C---:B------:R-:W-:Y:S01]  /*07b0*/  IMAD R17, R8.reuse, 0x4, R13 ;  /* 0x0000000408117824 */ /* 0x040fe200078e020d */
[----:B------:R-:W-:Y:S04]  /*07c0*/  LDS R10, [R13] ;  /* 0x000000000d0a7984 */ /* 0x000fe80000000800 */
[----:B------:R-:W0:Y:S01]  /*07d0*/  LDS R11, [R9] ;  /* 0x00000000090b7984 */ /* 0x000e220000000800 */
[----:B------:R-:W-:-:S03]  /*07e0*/  LEA R21, R8, R17, 0x2 ;  /* 0x0000001108157211 */ /* 0x000fc600078e10ff */
[----:B------:R-:W-:Y:S01]  /*07f0*/  LDS R15, [R9+0x4] ;  /* 0x00000400090f7984 */ /* 0x000fe20000000800 */
[----:B------:R-:W-:-:S03]  /*0800*/  LEA R12, R8, R21, 0x2 ;  /* 0x00000015080c7211 */ /* 0x000fc600078e10ff */
[----:B------:R-:W1:Y:S04]  /*0810*/  LDS R17, [R17] ;  /* 0x0000000011117984 */ /* 0x000e680000000800 */
[----:B------:R-:W-:Y:S04]  /*0820*/  LDS R19, [R9+0x8] ;  /* 0x0000080009137984 */ /* 0x000fe80000000800 */
[----:B------:R-:W2:Y:S04]  /*0830*/  LDS R21, [R21] ;  /* 0x0000000015157984 */ /* 0x000ea80000000800 */
[----:B------:R-:W-:Y:S04]  /*0840*/  LDS R23, [R9+0xc] ;  /* 0x00000c0009177984 */ /* 0x000fe80000000800 */
[----:B------:R-:W3:Y:S01]  /*0850*/  LDS R12, [R12] ;  /* 0x000000000c0c7984 */ /* 0x000ee20000000800 */
[----:B0-----:R-:W-:-:S04]  /*0860*/  FFMA R10, R11, R10, R20 ;  /* 0x0000000a0b0a7223 */ /* 0x001fc80000000014 */
[----:B-1----:R-:W-:-:S04]  /*0870*/  FFMA R10, R15, R17, R10 ;  /* 0x000000110f0a7223 */ /* 0x002fc8000000000a */
[----:B--2---:R-:W-:-:S04]  /*0880*/  FFMA R10, R19, R21, R10 ;  /* 0x00000015130a7223 */ /* 0x004fc8000000000a */
[----:B---3--:R-:W-:-:S07]  /*0890*/  FFMA R20, R23, R12, R10 ;  /* 0x0000000c17147223 */ /* 0x008fce000000000a */
.L_x_8:
[----:B------:R-:W-:Y:S05]  /*08a0*/  BRA.U !UP2, `(.L_x_5) ;  /* 0x000000010a5c7547 */ /* 0x000fea000b800000 */
[----:B------:R-:W-:Y:S01]  /*08b0*/  UISETP.NE.AND UP2, UPT, UR11, 0x1, UPT ;  /* 0x000000010b00788c */ /* 0x000fe2000bf45270 */
[----:B------:R-:W-:-:S08]  /*08c0*/  LOP3.LUT P1, RZ, R8, 0x1, RZ, 0xc0, !PT ;  /* 0x0000000108ff7812 */ /* 0x000fd0000782c0ff */
[----:B------:R-:W-:Y:S05]  /*08d0*/  BRA.U !UP2, `(.L_x_9) ;  /* 0x000000010a307547 */ /* 0x000fea000b800000 */
[----:B------:R-:W-:Y:S02]  /*08e0*/  IMAD R10, R8, UR5, R3 ;  /* 0x00000005080a7c24 */ /* 0x000fe4000f8e0203 */
[----:B------:R-:W-:Y:S01]  /*08f0*/  VIADD R9, R2, UR5 ;  /* 0x0000000502097c36 */ /* 0x000fe20008000000 */
[----:B------:R-:W-:Y:S02]  /*0900*/  UIADD3 UR5, UPT, UPT, UR5, 0x2, URZ ;  /* 0x0000000205057890 */ /* 0x000fe4000fffe0ff */
[----:B------:R-:W-:Y:S02]  /*0910*/  LEA R13, R10, UR8, 0x2 ;  /* 0x000000080a0d7c11 */ /* 0x000fe4000f8e10ff */
[----:B------:R-:W-:Y:S02]  /*0920*/  LEA R9, R9, UR14, 0x2 ;  /* 0x0000000e09097c11 */ /* 0x000fe4000f8e10ff */
[----:B------:R-:W-:Y:S01]  /*0930*/  LEA R12, R8, R13, 0x2 ;  /* 0x0000000d080c7211 */ /* 0x000fe200078e10ff */
[----:B------:R-:W-:Y:S04]  /*0940*/  LDS R10, [R13] ;  /* 0x000000000d0a7984 */ /* 0x000fe80000000800 */
[----:B------:R-:W0:Y:S04]  /*0950*/  LDS R11, [R9] ;  /* 0x00000000090b7984 */ /* 0x000e280000000800 */
[----:B------:R-:W-:Y:S04]  /*0960*/  LDS R15, [R9+0x4] ;  /* 0x00000400090f7984 */ /* 0x000fe80000000800 */
[----:B------:R-:W1:Y:S01]  /*0970*/  LDS R12, [R12] ;  /* 0x000000000c0c7984 */ /* 0x000e620000000800 */
[----:B0-----:R-:W-:-:S04]  /*0980*/  FFMA R10, R11, R10, R20 ;  /* 0x0000000a0b0a7223 */ /* 0x001fc80000000014 */
[----:B-1----:R-:W-:-:S07]  /*0990*/  FFMA R20, R15, R12, R10 ;  /* 0x0000000c0f147223 */ /* 0x002fce000000000a */
.L_x_9:
[----:B------:R-:W-:Y:S05]  /*09a0*/  @!P1 BRA `(.L_x_5) ;  /* 0x00000000001c9947 */ /* 0x000fea0003800000 */
[----:B------:R-:W-:Y:S01]  /*09b0*/  IMAD R9, R8, UR5, R3 ;  /* 0x0000000508097c24 */ /* 0x000fe2000f8e0203 */
[----:B------:R-:W-:-:S04]  /*09c0*/  IADD3 R8, PT, PT, R2, UR5, RZ ;  /* 0x0000000502087c10 */ /* 0x000fc8000fffe0ff */
[----:B------:R-:W-:Y:S02]  /*09d0*/  LEA R10, R9, UR8, 0x2 ;  /* 0x00000008090a7c11 */ /* 0x000fe4000f8e10ff */
[----:B------:R-:W-:-:S04]  /*09e0*/  LEA R8, R8, UR14, 0x2 ;  /* 0x0000000e08087c11 */ /* 0x000fc8000f8e10ff */
[----:B------:R-:W-:Y:S04]  /*09f0*/  LDS R10, [R10] ;  /* 0x000000000a0a7984 */ /* 0x000fe80000000800 */
[----:B------:R-:W0:Y:S02]  /*0a00*/  LDS R9, [R8] ;  /* 0x0000000008097984 */ /* 0x000e240000000800 */
[----:B0-----:R-:W-:-:S07]  /*0a10*/  FFMA R20, R9, R10, R20 ;  /* 0x0000000a09147223 */ /* 0x001fce0000000014 */
.L_x_5:
[----:B------:R0:W-:Y:S02]  /*0a20*/  STS [R5], R20 ;  /* 0x0000001405007388 */ /* 0x0001e40000000800 */
.L_x_4:
[----:B------:R-:W-:Y:S05]  /*0a30*/  BSYNC.RECONVERGENT B0 ;  /* 0x0000000000007941 */ /* 0x000fea0003800200 */
.L_x_3:
[----:B------:R-:W-:Y:S06]  /*0a40*/  BAR.SYNC.DEFER_BLOCKING 0x0 ;  /* 0x0000000000007b1d */ /* 0x000fec0000010000 */
[----:B------:R-:W1:Y:S04]  /*0a50*/  @!P0 LDS R9, [R5] ;  /* 0x0000000005098984 */ /* 0x000e680000000800 */
[----:B-1----:R1:W-:Y:S01]  /*0a60*/  @!P0 STS [R4], R9 ;  /* 0x0000000904008388 */ /* 0x0023e20000000800 */
[----:B------:R-:W-:Y:S06]  /*0a70*/  BAR.SYNC.DEFER_BLOCKING 0x0 ;  /* 0x0000000000007b1d */ /* 0x000fec0000010000 */
[----:B------:R-:W-:Y:S05]  /*0a80*/  BRA.U UP1, `(.L_x_10) ;  /* 0xfffffff9014c7547 */ /* 0x000fea000b83ffff */
.L_x_2:
[----:B------:R-:W-:Y:S06]  /*0a90*/  BAR.SYNC.DEFER_BLOCKING 0x0 ;  /* 0x0000000000007b1d */ /* 0x000fec0000010000 */
[----:B------:R-:W-:Y:S04]  /*0aa0*/  BSSY.RECONVERGENT B0, `(.L_x_11) ;  /* 0x000000c000007945 */ /* 0x000fe80003800200 */
[----:B------:R-:W-:Y:S05]  /*0ab0*/  @P0 BRA `(.L_x_12) ;  /* 0x0000000000280947 */ /* 0x000fea0003800000 */
[----:B------:R-:W2:Y:S01]  /*0ac0*/  S2UR UR5, SR_CgaCtaId ;  /* 0x00000000000579c3 */ /* 0x000ea20000008800 */
[----:B------:R-:W0:Y:S01]  /*0ad0*/  LDCU UR6, c[0x0][0x390] ;  /* 0x00007200ff0677ac */ /* 0x000e220008000800 */
[----:B------:R-:W-:Y:S01]  /*0ae0*/  UMOV UR4, 0x400 ;  /* 0x0000040000047882 */ /* 0x000fe20000000000 */
[----:B0-----:R-:W-:-:S05]  /*0af0*/  IMAD R7, R0, UR6, R3 ;  /* 0x0000000600077c24 */ /* 0x001fca000f8e0203 */
[----:B------:R-:W0:Y:S01]  /*0b00*/  LDC.64 R2, c[0x0][0x380] ;  /* 0x0000e000ff027b82 */ /* 0x000e220000000a00 */
[----:B--2---:R-:W-:-:S06]  /*0b10*/  ULEA UR4, UR5, UR4, 0x18 ;  /* 0x0000000405047291 */ /* 0x004fcc000f8ec0ff */
[----:B------:R-:W-:-:S06]  /*0b20*/  LEA R5, R7, UR4, 0x2 ;  /* 0x0000000407057c11 */ /* 0x000fcc000f8e10ff */
[----:B------:R-:W2:Y:S01]  /*0b30*/  LDS R5, [R5] ;  /* 0x0000000005057984 */ /* 0x000ea20000000800 */
[----:B0-----:R-:W-:-:S05]  /*0b40*/  IMAD.WIDE.U32 R2, R7, 0x4, R2 ;  /* 0x0000000407027825 */ /* 0x001fca00078e0002 */
[----:B--2---:R2:W-:Y:S02]  /*0b50*/  STG.E desc[UR12][R2.64], R5 ;  /* 0x0000000502007986 */ /* 0x0045e4000c10190c */
.L_x_12:
[----:B------:R-:W-:Y:S05]  /*0b60*/  BSYNC.RECONVERGENT B0 ;  /* 0x0000000000007941 */ /* 0x000fea0003800200 */
.L_x_11:
[----:B------:R-:W-:Y:S06]  /*0b70*/  BAR.SYNC.DEFER_BLOCKING 0x0 ;  /* 0x0000000000007b1d */ /* 0x000fec0000010000 */
[----:B------:R-:W-:Y:S05]  /*0b80*/  EXIT ;  /* 0x000000000000794d */ /* 0x000fea0003800000 */
.L_x_13:
[----:B------:R-:W-:-:S00]  /*0b90*/  BRA `(.L_x_13) ;  /* 0xfffffffc00fc7947 */ /* 0x000fc0000383ffff */
[----:B------:R-:W-:-:S00]  /*0ba0*/  NOP ;  /* 0x0000000000007918 */ /* 0x000fc00000000000 */
        /* <DEDUP_REMOVED lines=13> */
.L_x_14:


//--------------------- .nv.shared._Z8gpuPowerPfS_ii --------------------------
	.section	.nv.shared._Z8gpuPowerPfS_ii,"aw",@nobits
	.sectionflags	@""
	.align	4
.nv.shared._Z8gpuPowerPfS_ii:
	.zero		4096


//--------------------- .nv.shared.reserved.0     --------------------------
	.section	.nv.shared.reserved.0,"aw",@nobits
	.weak		__nv_reservedSMEM_offset_0_alias
	.size		__nv_reservedSMEM_offset_0_alias, 0, 64
	.other		__nv_reservedSMEM_offset_0_alias,@"STO_CUDA_RESERVED_SHARED STV_DEFAULT"
__nv_reservedSMEM_offset_0_alias:
	.zero		0
	.zero		64


//--------------------- .nv.constant0._Z8gpuPowerPfS_ii --------------------------
	.section	.nv.constant0._Z8gpuPowerPfS_ii,"a",@progbits
	.sectionflags	@""
	.align	4
.nv.constant0._Z8gpuPowerPfS_ii:
	.zero		920


//--------------------- SYMBOLS --------------------------

	.type		.nv.reservedSmem.offset0,@object
	.size		.nv.reservedSmem.offset0,0x4
	.type		.nv.reservedSmem.cap,@object
	.size		.nv.reservedSmem.cap,0x4
